	.headerflags	@"EF_CUDA_TEXMODE_UNIFIED EF_CUDA_64BIT_ADDRESS EF_CUDA_ACCELERATORS EF_CUDA_SM90 EF_CUDA_VIRTUAL_SM(EF_CUDA_SM90)"
	.elftype	@"ET_EXEC"


//--------------------- .nv.info                  --------------------------
	.section	.nv.info,"",@"SHT_CUDA_INFO"
	.align	4


	//----- nvinfo : EIATTR_REGCOUNT
	.align		4
        /*0000*/ 	.byte	0x04, 0x2f
        /*0002*/ 	.short	(.L_1 - .L_0)
	.align		4
.L_0:
        /*0004*/ 	.word	index@(triton_poi_fused_cat_0)
        /*0008*/ 	.word	0x0000000c


	//----- nvinfo : EIATTR_MIN_STACK_SIZE
	.align		4
.L_1:
        /*000c*/ 	.byte	0x04, 0x12
        /*000e*/ 	.short	(.L_3 - .L_2)
	.align		4
.L_2:
        /*0010*/ 	.word	index@(triton_poi_fused_cat_0)
        /*0014*/ 	.word	0x00000000


	//----- nvinfo : EIATTR_FRAME_SIZE
	.align		4
.L_3:
        /*0018*/ 	.byte	0x04, 0x11
        /*001a*/ 	.short	(.L_5 - .L_4)
	.align		4
.L_4:
        /*001c*/ 	.word	index@(triton_poi_fused_cat_0)
        /*0020*/ 	.word	0x00000000


	//----- nvinfo : EIATTR_MIN_STACK_SIZE
	.align		4
.L_5:
        /*0024*/ 	.byte	0x04, 0x12
        /*0026*/ 	.short	(.L_7 - .L_6)
	.align		4
.L_6:
        /*0028*/ 	.word	index@(triton_poi_fused_cat_0)
        /*002c*/ 	.word	0x00000000
.L_7:


//--------------------- .nv.info.triton_poi_fused_cat_0 --------------------------
	.section	.nv.info.triton_poi_fused_cat_0,"",@"SHT_CUDA_INFO"
	.sectionflags	@""
	.align	4


	//----- nvinfo : EIATTR_CUDA_API_VERSION
	.align		4
        /*0000*/ 	.byte	0x04, 0x37
        /*0002*/ 	.short	(.L_9 - .L_8)
.L_8:
        /*0004*/ 	.word	0x0000007c


	//----- nvinfo : EIATTR_KPARAM_INFO
	.align		4
.L_9:
        /*0008*/ 	.byte	0x04, 0x17
        /*000a*/ 	.short	(.L_11 - .L_10)
.L_10:
        /*000c*/ 	.word	0x00000000
        /*0010*/ 	.short	0x0001
        /*0012*/ 	.short	0x0008
        /*0014*/ 	.byte	0x00, 0xf0, 0x11, 0x00


	//----- nvinfo : EIATTR_KPARAM_INFO
	.align		4
.L_11:
        /*0018*/ 	.byte	0x04, 0x17
        /*001a*/ 	.short	(.L_13 - .L_12)
.L_12:
        /*001c*/ 	.word	0x00000000
        /*0020*/ 	.short	0x0000
        /*0022*/ 	.short	0x0000
        /*0024*/ 	.byte	0x00, 0xf4, 0x21, 0x00


	//----- nvinfo : EIATTR_SPARSE_MMA_MASK
	.align		4
.L_13:
        /*0028*/ 	.byte	0x03, 0x50
        /*002a*/ 	.short	0x0000


	//----- nvinfo : EIATTR_MAXREG_COUNT
	.align		4
        /*002c*/ 	.byte	0x03, 0x1b
        /*002e*/ 	.short	0x00ff


	//----- nvinfo : EIATTR_EXIT_INSTR_OFFSETS
	.align		4
        /*0030*/ 	.byte	0x04, 0x1c
        /*0032*/ 	.short	(.L_15 - .L_14)


	//   ....[0]....
.L_14:
        /*0034*/ 	.word	0x00000160


	//   ....[1]....
        /*0038*/ 	.word	0x00000190


	//----- nvinfo : EIATTR_REQNTID
	.align		4
.L_15:
        /*003c*/ 	.byte	0x04, 0x10
        /*003e*/ 	.short	(.L_17 - .L_16)
.L_16:
        /*0040*/ 	.word	0x00000080
        /*0044*/ 	.word	0x00000001
        /*0048*/ 	.word	0x00000001


	//----- nvinfo : EIATTR_CBANK_PARAM_SIZE
	.align		4
.L_17:
        /*004c*/ 	.byte	0x03, 0x19
        /*004e*/ 	.short	0x000c


	//----- nvinfo : EIATTR_PARAM_CBANK
	.align		4
        /*0050*/ 	.byte	0x04, 0x0a
        /*0052*/ 	.short	(.L_19 - .L_18)
	.align		4
.L_18:
        /*0054*/ 	.word	index@(.nv.constant0.triton_poi_fused_cat_0)
        /*0058*/ 	.short	0x0210
        /*005a*/ 	.short	0x000c


	//----- nvinfo : EIATTR_SW_WAR
	.align		4
.L_19:
        /*005c*/ 	.byte	0x04, 0x36
        /*005e*/ 	.short	(.L_21 - .L_20)
.L_20:
        /*0060*/ 	.word	0x00000008
.L_21:


//--------------------- .nv.callgraph             --------------------------
	.section	.nv.callgraph,"",@"SHT_CUDA_CALLGRAPH"
	.align	4
	.sectionentsize	8
	.align		4
        /*0000*/ 	.word	0x00000000
	.align		4
        /*0004*/ 	.word	0xffffffff
	.align		4
        /*0008*/ 	.word	0x00000000
	.align		4
        /*000c*/ 	.word	0xfffffffe
	.align		4
        /*0010*/ 	.word	0x00000000
	.align		4
        /*0014*/ 	.word	0xfffffffd
	.align		4
        /*0018*/ 	.word	0x00000000
	.align		4
        /*001c*/ 	.word	0xfffffffc


//--------------------- .text.triton_poi_fused_cat_0 --------------------------
	.section	.text.triton_poi_fused_cat_0,"ax",@progbits
	.align	128
        .global         triton_poi_fused_cat_0
        .type           triton_poi_fused_cat_0,@function
        .size           triton_poi_fused_cat_0,(.L_x_1 - triton_poi_fused_cat_0)
        .other          triton_poi_fused_cat_0,@"STO_CUDA_ENTRY STV_DEFAULT"
triton_poi_fused_cat_0:
.text.triton_poi_fused_cat_0:
[----:B------:R-:W0:Y:S02]  /*0000*/  LDC R1, c[0x0][0x28] ;  /* 0x00000a00ff017b82 */ /* 0x000e240000000800 */
[----:B------:R-:W1:Y:S01]  /*0010*/  S2R R0, SR_TID.X ;  /* 0x0000000000007919 */ /* 0x000e620000002100 */
[----:B------:R-:W2:Y:S01]  /*0020*/  LDC.64 R2, c[0x0][0x210] ;  /* 0x00008400ff027b82 */ /* 0x000ea20000000a00 */
[----:B------:R-:W3:Y:S01]  /*0030*/  S2R R5, SR_CTAID.X ;  /* 0x0000000000057919 */ /* 0x000ee20000002500 */
[----:B-1----:R-:W-:-:S05]  /*0040*/  IMAD.SHL.U32 R0, R0, 0x2, RZ ;  /* 0x0000000200007824 */ /* 0x002fca00078e00ff */
[----:B------:R-:W-:-:S05]  /*0050*/  LOP3.LUT R0, R0, 0xfe, RZ, 0xc0, !PT ;  /* 0x000000fe00007812 */ /* 0x000fca00078ec0ff */
[----:B---3--:R-:W-:-:S04]  /*0060*/  IMAD R5, R5, 0x100, R0 ;  /* 0x0000010005057824 */ /* 0x008fc800078e0200 */
[C---:B------:R-:W-:Y:S01]  /*0070*/  VIADD R0, R5.reuse, 0x1 ;  /* 0x0000000105007836 */ /* 0x040fe20000000000 */
[C---:B------:R-:W-:Y:S01]  /*0080*/  ISETP.GE.AND P2, PT, R5.reuse, 0x140, PT ;  /* 0x000001400500780c */ /* 0x040fe20003f46270 */
[----:B------:R-:W-:-:S04]  /*0090*/  IMAD.HI R4, R5, 0x66666667, RZ ;  /* 0x6666666705047827 */ /* 0x000fc800078e02ff */
[----:B------:R-:W-:Y:S01]  /*00a0*/  IMAD.HI R6, R0, 0x66666667, RZ ;  /* 0x6666666700067827 */ /* 0x000fe200078e02ff */
[----:B------:R-:W-:-:S03]  /*00b0*/  SHF.R.S32.HI R7, RZ, 0x1, R4 ;  /* 0x00000001ff077819 */ /* 0x000fc60000011404 */
[----:B--2---:R-:W-:Y:S01]  /*00c0*/  IMAD.WIDE R2, R5, 0x4, R2 ;  /* 0x0000000405027825 */ /* 0x004fe200078e0202 */
[----:B------:R-:W-:Y:S02]  /*00d0*/  SHF.R.S32.HI R9, RZ, 0x1, R6 ;  /* 0x00000001ff097819 */ /* 0x000fe40000011406 */
[----:B------:R-:W-:Y:S02]  /*00e0*/  LEA.HI R4, R4, R7, RZ, 0x1 ;  /* 0x0000000704047211 */ /* 0x000fe400078f08ff */
[----:B------:R-:W-:-:S03]  /*00f0*/  LEA.HI R9, R6, R9, RZ, 0x1 ;  /* 0x0000000906097211 */ /* 0x000fc600078f08ff */
[----:B------:R-:W-:Y:S02]  /*0100*/  IMAD R4, R4, -0x5, R5 ;  /* 0xfffffffb04047824 */ /* 0x000fe400078e0205 */
[----:B------:R-:W-:-:S03]  /*0110*/  IMAD R9, R9, -0x5, R0 ;  /* 0xfffffffb09097824 */ /* 0x000fc600078e0200 */
[----:B------:R-:W-:Y:S02]  /*0120*/  ISETP.GE.AND P0, PT, R4, 0x4, PT ;  /* 0x000000040400780c */ /* 0x000fe40003f06270 */
[----:B------:R-:W-:Y:S02]  /*0130*/  ISETP.GE.AND P1, PT, R9, 0x4, PT ;  /* 0x000000040900780c */ /* 0x000fe40003f26270 */
[----:B------:R-:W-:Y:S02]  /*0140*/  SEL R4, RZ, 0x3f800000, P0 ;  /* 0x3f800000ff047807 */ /* 0x000fe40000000000 */
[----:B------:R-:W-:Y:S01]  /*0150*/  SEL R5, RZ, 0x3f800000, P1 ;  /* 0x3f800000ff057807 */ /* 0x000fe20000800000 */
[----:B------:R-:W-:Y:S08]  /*0160*/  @P2 EXIT ;  /* 0x000000000000294d */ /* 0x000ff00003800000 */
[----:B------:R-:W-:Y:S02]  /*0170*/  ULDC.64 UR4, c[0x0][0x208] ;  /* 0x0000820000047ab9 */ /* 0x000fe40000000a00 */
[----:B------:R-:W-:Y:S01]  /*0180*/  STG.E.64 desc[UR4][R2.64], R4 ;  /* 0x0000000402007986 */ /* 0x000fe2000c101b04 */
[----:B------:R-:W-:Y:S05]  /*0190*/  EXIT ;  /* 0x000000000000794d */ /* 0x000fea0003800000 */
.L_x_0:
[----:B------:R-:W-:-:S00]  /*01a0*/  BRA `(.L_x_0) ;  /* 0xfffffffc00fc7947 */ /* 0x000fc0000383ffff */
[----:B------:R-:W-:-:S00]  /*01b0*/  NOP ;  /* 0x0000000000007918 */ /* 0x000fc00000000000 */
        /* <DEDUP_REMOVED lines=12> */
.L_x_1:


//--------------------- .nv.constant0.triton_poi_fused_cat_0 --------------------------
	.section	.nv.constant0.triton_poi_fused_cat_0,"a",@progbits
	.sectionflags	@""
	.align	4
.nv.constant0.triton_poi_fused_cat_0:
	.zero		540
